//
// Generated by NVIDIA NVVM Compiler
//
// Compiler Build ID: CL-36424714
// Cuda compilation tools, release 13.0, V13.0.88
// Based on NVVM 20.0.0
//

.version 9.0
.target sm_100
.address_size 64

	// .globl	_Z6MatAddPfS_S_ii

.visible .entry _Z6MatAddPfS_S_ii(
	.param .u64 .ptr .align 1 _Z6MatAddPfS_S_ii_param_0,
	.param .u64 .ptr .align 1 _Z6MatAddPfS_S_ii_param_1,
	.param .u64 .ptr .align 1 _Z6MatAddPfS_S_ii_param_2,
	.param .u32 _Z6MatAddPfS_S_ii_param_3,
	.param .u32 _Z6MatAddPfS_S_ii_param_4
)
{
	.reg .pred 	%p<4>;
	.reg .b32 	%r<12>;
	.reg .b32 	%f<4>;
	.reg .b64 	%rd<11>;

	ld.param.u64 	%rd1, [_Z6MatAddPfS_S_ii_param_0];
	ld.param.u64 	%rd2, [_Z6MatAddPfS_S_ii_param_1];
	ld.param.u64 	%rd3, [_Z6MatAddPfS_S_ii_param_2];
	ld.param.u32 	%r3, [_Z6MatAddPfS_S_ii_param_3];
	ld.param.u32 	%r4, [_Z6MatAddPfS_S_ii_param_4];
	mov.u32 	%r5, %ctaid.x;
	mov.u32 	%r6, %ntid.x;
	mov.u32 	%r7, %tid.x;
	mad.lo.s32 	%r1, %r5, %r6, %r7;
	mov.u32 	%r8, %ctaid.y;
	mov.u32 	%r9, %ntid.y;
	mov.u32 	%r10, %tid.y;
	mad.lo.s32 	%r2, %r8, %r9, %r10;
	setp.ge.s32 	%p1, %r2, %r4;
	setp.ge.s32 	%p2, %r1, %r3;
	or.pred  	%p3, %p2, %p1;
	@%p3 bra 	$L__BB0_2;
	cvta.to.global.u64 	%rd4, %rd1;
	cvta.to.global.u64 	%rd5, %rd2;
	cvta.to.global.u64 	%rd6, %rd3;
	mad.lo.s32 	%r11, %r3, %r2, %r1;
	mul.wide.s32 	%rd7, %r11, 4;
	add.s64 	%rd8, %rd4, %rd7;
	ld.global.f32 	%f1, [%rd8];
	add.s64 	%rd9, %rd5, %rd7;
	ld.global.f32 	%f2, [%rd9];
	add.f32 	%f3, %f1, %f2;
	add.s64 	%rd10, %rd6, %rd7;
	st.global.f32 	[%rd10], %f3;
$L__BB0_2:
	ret;

}


// ===== COMPILED SASS (sm_100) =====

	.target	sm_100

	.elftype	@"ET_EXEC"


//--------------------- .note.nv.tkinfo           --------------------------
	.section	.note.nv.tkinfo,"",@"SHT_NOTE"
	.sectionflags	@"SHF_NOTE_NV_TKINFO"
	.tkinfo
        /*0018*/ 	.word	0x00000002
        /*0030*/ 	.string	""
        /*0030*/ 	.string	"ptxas"
        /*0030*/ 	.string	"Cuda compilation tools, release 13.0, V13.0.88"
        /*0030*/ 	.string	"Build cuda_13.0.r13.0/compiler.36424714_0"
        /*0030*/ 	.string	"-arch sm_100 -m 64 "



//--------------------- .note.nv.cuinfo           --------------------------
	.section	.note.nv.cuinfo,"",@"SHT_NOTE"
	.sectionflags	@"SHF_NOTE_NV_CUINFO"
        /*0018*/ 	.short	0x0002
        /*001a*/ 	.short	0x0064
        /*001c*/ 	.short	0x0082
	.zero		2


//--------------------- .nv.info                  --------------------------
	.section	.nv.info,"",@"SHT_CUDA_INFO"
	.align	4


	//----- nvinfo : EIATTR_REGCOUNT
	.align		4
        /*0000*/ 	.byte	0x04, 0x2f
        /*0002*/ 	.short	(.L_1 - .L_0)
	.align		4
.L_0:
        /*0004*/ 	.word	index@(_Z6MatAddPfS_S_ii)
        /*0008*/ 	.word	0x0000000c


	//----- nvinfo : EIATTR_FRAME_SIZE
	.align		4
.L_1:
        /*000c*/ 	.byte	0x04, 0x11
        /*000e*/ 	.short	(.L_3 - .L_2)
	.align		4
.L_2:
        /*0010*/ 	.word	index@(_Z6MatAddPfS_S_ii)
        /*0014*/ 	.word	0x00000000


	//----- nvinfo : EIATTR_MIN_STACK_SIZE
	.align		4
.L_3:
        /*0018*/ 	.byte	0x04, 0x12
        /*001a*/ 	.short	(.L_5 - .L_4)
	.align		4
.L_4:
        /*001c*/ 	.word	index@(_Z6MatAddPfS_S_ii)
        /*0020*/ 	.word	0x00000000
.L_5:


//--------------------- .nv.compat                --------------------------
	.section	.nv.compat,"",@"SHT_CUDA_COMPAT_INFO"
	.align	4
        /*0000*/ 	.byte	0x02, 0x09, 0x00, 0x00, 0x02, 0x02, 0x01, 0x00, 0x02, 0x05, 0x05, 0x00, 0x03, 0x07, 0x01, 0x01
        /*0010*/ 	.byte	0x02, 0x03, 0x00, 0x00, 0x02, 0x06, 0x01, 0x00, 0x04, 0x0b, 0x08, 0x00, 0x09, 0x00, 0x00, 0x00
        /*0020*/ 	.byte	0x00, 0x00, 0x00, 0x00


//--------------------- .nv.info._Z6MatAddPfS_S_ii --------------------------
	.section	.nv.info._Z6MatAddPfS_S_ii,"",@"SHT_CUDA_INFO"
	.sectionflags	@""
	.align	4


	//----- nvinfo : EIATTR_CUDA_API_VERSION
	.align		4
        /*0000*/ 	.byte	0x04, 0x37
        /*0002*/ 	.short	(.L_7 - .L_6)
.L_6:
        /*0004*/ 	.word	0x00000082


	//----- nvinfo : EIATTR_KPARAM_INFO
	.align		4
.L_7:
        /*0008*/ 	.byte	0x04, 0x17
        /*000a*/ 	.short	(.L_9 - .L_8)
.L_8:
        /*000c*/ 	.word	0x00000000
        /*0010*/ 	.short	0x0004
        /*0012*/ 	.short	0x001c
        /*0014*/ 	.byte	0x00, 0xf0, 0x11, 0x00


	//----- nvinfo : EIATTR_KPARAM_INFO
	.align		4
.L_9:
        /*0018*/ 	.byte	0x04, 0x17
        /*001a*/ 	.short	(.L_11 - .L_10)
.L_10:
        /*001c*/ 	.word	0x00000000
        /*0020*/ 	.short	0x0003
        /*0022*/ 	.short	0x0018
        /*0024*/ 	.byte	0x00, 0xf0, 0x11, 0x00


	//----- nvinfo : EIATTR_KPARAM_INFO
	.align		4
.L_11:
        /*0028*/ 	.byte	0x04, 0x17
        /*002a*/ 	.short	(.L_13 - .L_12)
.L_12:
        /*002c*/ 	.word	0x00000000
        /*0030*/ 	.short	0x0002
        /*0032*/ 	.short	0x0010
        /*0034*/ 	.byte	0x00, 0xf5, 0x21, 0x00


	//----- nvinfo : EIATTR_KPARAM_INFO
	.align		4
.L_13:
        /*0038*/ 	.byte	0x04, 0x17
        /*003a*/ 	.short	(.L_15 - .L_14)
.L_14:
        /*003c*/ 	.word	0x00000000
        /*0040*/ 	.short	0x0001
        /*0042*/ 	.short	0x0008
        /*0044*/ 	.byte	0x00, 0xf5, 0x21, 0x00


	//----- nvinfo : EIATTR_KPARAM_INFO
	.align		4
.L_15:
        /*0048*/ 	.byte	0x04, 0x17
        /*004a*/ 	.short	(.L_17 - .L_16)
.L_16:
        /*004c*/ 	.word	0x00000000
        /*0050*/ 	.short	0x0000
        /*0052*/ 	.short	0x0000
        /*0054*/ 	.byte	0x00, 0xf5, 0x21, 0x00


	//----- nvinfo : EIATTR_SPARSE_MMA_MASK
	.align		4
.L_17:
        /*0058*/ 	.byte	0x03, 0x50
        /*005a*/ 	.short	0x0000


	//----- nvinfo : EIATTR_MAXREG_COUNT
	.align		4
        /*005c*/ 	.byte	0x03, 0x1b
        /*005e*/ 	.short	0x00ff


	//----- nvinfo : EIATTR_MERCURY_ISA_VERSION
	.align		4
        /*0060*/ 	.byte	0x03, 0x5f
        /*0062*/ 	.short	0x0101


	//----- nvinfo : EIATTR_VRC_CTA_INIT_COUNT
	.align		4
        /*0064*/ 	.byte	0x02, 0x4a
	.zero		1
	.zero		1


	//----- nvinfo : EIATTR_EXIT_INSTR_OFFSETS
	.align		4
        /*0068*/ 	.byte	0x04, 0x1c
        /*006a*/ 	.short	(.L_19 - .L_18)


	//   ....[0]....
.L_18:
        /*006c*/ 	.word	0x000000c0


	//   ....[1]....
        /*0070*/ 	.word	0x00000190


	//----- nvinfo : EIATTR_CBANK_PARAM_SIZE
	.align		4
.L_19:
        /*0074*/ 	.byte	0x03, 0x19
        /*0076*/ 	.short	0x0020


	//----- nvinfo : EIATTR_PARAM_CBANK
	.align		4
        /*0078*/ 	.byte	0x04, 0x0a
        /*007a*/ 	.short	(.L_21 - .L_20)
	.align		4
.L_20:
        /*007c*/ 	.word	index@(.nv.constant0._Z6MatAddPfS_S_ii)
        /*0080*/ 	.short	0x0380
        /*0082*/ 	.short	0x0020


	//----- nvinfo : EIATTR_SW_WAR
	.align		4
.L_21:
        /*0084*/ 	.byte	0x04, 0x36
        /*0086*/ 	.short	(.L_23 - .L_22)
.L_22:
        /*0088*/ 	.word	0x00000008
.L_23:


//--------------------- .nv.callgraph             --------------------------
	.section	.nv.callgraph,"",@"SHT_CUDA_CALLGRAPH"
	.align	4
	.sectionentsize	8
	.align		4
        /*0000*/ 	.word	0x00000000
	.align		4
        /*0004*/ 	.word	0xffffffff
	.align		4
        /*0008*/ 	.word	0x00000000
	.align		4
        /*000c*/ 	.word	0xfffffffe
	.align		4
        /*0010*/ 	.word	0x00000000
	.align		4
        /*0014*/ 	.word	0xfffffffd
	.align		4
        /*0018*/ 	.word	0x00000000
	.align		4
        /*001c*/ 	.word	0xfffffffc


//--------------------- .text._Z6MatAddPfS_S_ii   --------------------------
	.section	.text._Z6MatAddPfS_S_ii,"ax",@progbits
	.align	128
        .global         _Z6MatAddPfS_S_ii
        .type           _Z6MatAddPfS_S_ii,@function
        .size           _Z6MatAddPfS_S_ii,(.L_x_1 - _Z6MatAddPfS_S_ii)
        .other          _Z6MatAddPfS_S_ii,@"STO_CUDA_ENTRY STV_DEFAULT"
_Z6MatAddPfS_S_ii:
.text._Z6MatAddPfS_S_ii:
[----:B------:R-:W-:Y:S01]  /*0000*/  LDC R1, c[0x0][0x37c] ;  /* 0x0000df00ff017b82 */ /* 0x000fe20000000800 */
[----:B------:R-:W0:Y:S07]  /*0010*/  S2R R2, SR_TID.Y ;  /* 0x0000000000027919 */ /* 0x000e2e0000002200 */
[----:B------:R-:W1:Y:S01]  /*0020*/  LDC R0, c[0x0][0x360] ;  /* 0x0000d800ff007b82 */ /* 0x000e620000000800 */
[----:B------:R-:W2:Y:S01]  /*0030*/  LDCU.64 UR6, c[0x0][0x398] ;  /* 0x00007300ff0677ac */ /* 0x000ea20008000a00 */
[----:B------:R-:W1:Y:S06]  /*0040*/  S2R R3, SR_TID.X ;  /* 0x0000000000037919 */ /* 0x000e6c0000002100 */
[----:B------:R-:W0:Y:S08]  /*0050*/  S2UR UR5, SR_CTAID.Y ;  /* 0x00000000000579c3 */ /* 0x000e300000002600 */
[----:B------:R-:W0:Y:S08]  /*0060*/  LDC R7, c[0x0][0x364] ;  /* 0x0000d900ff077b82 */ /* 0x000e300000000800 */
[----:B------:R-:W1:Y:S01]  /*0070*/  S2UR UR4, SR_CTAID.X ;  /* 0x00000000000479c3 */ /* 0x000e620000002500 */
[----:B0-----:R-:W-:-:S05]  /*0080*/  IMAD R7, R7, UR5, R2 ;  /* 0x0000000507077c24 */ /* 0x001fca000f8e0202 */
[----:B--2---:R-:W-:Y:S01]  /*0090*/  ISETP.GE.AND P0, PT, R7, UR7, PT ;  /* 0x0000000707007c0c */ /* 0x004fe2000bf06270 */
[----:B-1----:R-:W-:-:S05]  /*00a0*/  IMAD R0, R0, UR4, R3 ;  /* 0x0000000400007c24 */ /* 0x002fca000f8e0203 */
[----:B------:R-:W-:-:S13]  /*00b0*/  ISETP.GE.OR P0, PT, R0, UR6, P0 ;  /* 0x0000000600007c0c */ /* 0x000fda0008706670 */
[----:B------:R-:W-:Y:S05]  /*00c0*/  @P0 EXIT ;  /* 0x000000000000094d */ /* 0x000fea0003800000 */
[----:B------:R-:W0:Y:S01]  /*00d0*/  LDC.64 R2, c[0x0][0x380] ;  /* 0x0000e000ff027b82 */ /* 0x000e220000000a00 */
[----:B------:R-:W1:Y:S01]  /*00e0*/  LDCU.64 UR4, c[0x0][0x358] ;  /* 0x00006b00ff0477ac */ /* 0x000e620008000a00 */
[----:B------:R-:W-:-:S06]  /*00f0*/  IMAD R9, R7, UR6, R0 ;  /* 0x0000000607097c24 */ /* 0x000fcc000f8e0200 */
[----:B------:R-:W2:Y:S08]  /*0100*/  LDC.64 R4, c[0x0][0x388] ;  /* 0x0000e200ff047b82 */ /* 0x000eb00000000a00 */
[----:B------:R-:W3:Y:S01]  /*0110*/  LDC.64 R6, c[0x0][0x390] ;  /* 0x0000e400ff067b82 */ /* 0x000ee20000000a00 */
[----:B0-----:R-:W-:-:S06]  /*0120*/  IMAD.WIDE R2, R9, 0x4, R2 ;  /* 0x0000000409027825 */ /* 0x001fcc00078e0202 */
[----:B-1----:R-:W4:Y:S01]  /*0130*/  LDG.E R2, desc[UR4][R2.64] ;  /* 0x0000000402027981 */ /* 0x002f22000c1e1900 */
[----:B--2---:R-:W-:-:S06]  /*0140*/  IMAD.WIDE R4, R9, 0x4, R4 ;  /* 0x0000000409047825 */ /* 0x004fcc00078e0204 */
[----:B------:R-:W4:Y:S01]  /*0150*/  LDG.E R5, desc[UR4][R4.64] ;  /* 0x0000000404057981 */ /* 0x000f22000c1e1900 */
[----:B---3--:R-:W-:-:S04]  /*0160*/  IMAD.WIDE R6, R9, 0x4, R6 ;  /* 0x0000000409067825 */ /* 0x008fc800078e0206 */
[----:B----4-:R-:W-:-:S05]  /*0170*/  FADD R9, R2, R5 ;  /* 0x0000000502097221 */ /* 0x010fca0000000000 */
[----:B------:R-:W-:Y:S01]  /*0180*/  STG.E desc[UR4][R6.64], R9 ;  /* 0x0000000906007986 */ /* 0x000fe2000c101904 */
[----:B------:R-:W-:Y:S05]  /*0190*/  EXIT ;  /* 0x000000000000794d */ /* 0x000fea0003800000 */
.L_x_0:
[----:B------:R-:W-:-:S00]  /*01a0*/  BRA `(.L_x_0) ;  /* 0xfffffffc00fc7947 */ /* 0x000fc0000383ffff */
[----:B------:R-:W-:-:S00]  /*01b0*/  NOP ;  /* 0x0000000000007918 */ /* 0x000fc00000000000 */
        /* <DEDUP_REMOVED lines=12> */
.L_x_1:


//--------------------- .nv.shared.reserved.0     --------------------------
	.section	.nv.shared.reserved.0,"aw",@nobits
	.weak		__nv_reservedSMEM_offset_0_alias
	.size		__nv_reservedSMEM_offset_0_alias, 0, 64
	.other		__nv_reservedSMEM_offset_0_alias,@"STO_CUDA_RESERVED_SHARED STV_DEFAULT"
__nv_reservedSMEM_offset_0_alias:
	.zero		0
	.zero		64


//--------------------- .nv.constant0._Z6MatAddPfS_S_ii --------------------------
	.section	.nv.constant0._Z6MatAddPfS_S_ii,"a",@progbits
	.sectionflags	@""
	.align	4
.nv.constant0._Z6MatAddPfS_S_ii:
	.zero		928


//--------------------- SYMBOLS --------------------------

	.type		.nv.reservedSmem.offset0,@object
	.size		.nv.reservedSmem.offset0,0x4
